//
// Generated by NVIDIA NVVM Compiler
//
// Compiler Build ID: CL-36424714
// Cuda compilation tools, release 13.0, V13.0.88
// Based on NVVM 20.0.0
//

.version 9.0
.target sm_100
.address_size 64

	// .globl	_Z6vecMulPfS_S_i
.extern .func  (.param .b32 func_retval0) vprintf
(
	.param .b64 vprintf_param_0,
	.param .b64 vprintf_param_1
)
;
.global .align 4 .u32 va;
.global .align 1 .b8 $str[4] = {97, 97, 97};
.global .align 1 .b8 $str$1[13] = {10, 97, 91, 37, 100, 93, 32, 61, 32, 37, 102, 10};

.visible .entry _Z6vecMulPfS_S_i(
	.param .u64 .ptr .align 1 _Z6vecMulPfS_S_i_param_0,
	.param .u64 .ptr .align 1 _Z6vecMulPfS_S_i_param_1,
	.param .u64 .ptr .align 1 _Z6vecMulPfS_S_i_param_2,
	.param .u32 _Z6vecMulPfS_S_i_param_3
)
{
	.reg .pred 	%p<2>;
	.reg .b32 	%r<6>;
	.reg .b32 	%f<4>;
	.reg .b64 	%rd<11>;

	ld.param.u64 	%rd1, [_Z6vecMulPfS_S_i_param_0];
	ld.param.u64 	%rd2, [_Z6vecMulPfS_S_i_param_1];
	ld.param.u64 	%rd3, [_Z6vecMulPfS_S_i_param_2];
	ld.param.u32 	%r2, [_Z6vecMulPfS_S_i_param_3];
	mov.u32 	%r3, %ctaid.x;
	mov.u32 	%r4, %ntid.x;
	mov.u32 	%r5, %tid.x;
	mad.lo.s32 	%r1, %r3, %r4, %r5;
	setp.gt.s32 	%p1, %r1, %r2;
	@%p1 bra 	$L__BB0_2;
	cvta.to.global.u64 	%rd4, %rd1;
	cvta.to.global.u64 	%rd5, %rd2;
	cvta.to.global.u64 	%rd6, %rd3;
	mul.wide.s32 	%rd7, %r1, 4;
	add.s64 	%rd8, %rd4, %rd7;
	ld.global.f32 	%f1, [%rd8];
	add.s64 	%rd9, %rd5, %rd7;
	ld.global.f32 	%f2, [%rd9];
	mul.f32 	%f3, %f1, %f2;
	add.s64 	%rd10, %rd6, %rd7;
	st.global.f32 	[%rd10], %f3;
$L__BB0_2:
	ret;

}
	// .globl	_Z3OnePfi
.visible .entry _Z3OnePfi(
	.param .u64 .ptr .align 1 _Z3OnePfi_param_0,
	.param .u32 _Z3OnePfi_param_1
)
{
	.reg .pred 	%p<2>;
	.reg .b32 	%r<7>;
	.reg .b64 	%rd<5>;

	ld.param.u64 	%rd1, [_Z3OnePfi_param_0];
	ld.param.u32 	%r2, [_Z3OnePfi_param_1];
	mov.u32 	%r3, %ctaid.x;
	mov.u32 	%r4, %ntid.x;
	mov.u32 	%r5, %tid.x;
	mad.lo.s32 	%r1, %r3, %r4, %r5;
	setp.gt.s32 	%p1, %r1, %r2;
	@%p1 bra 	$L__BB1_2;
	cvta.to.global.u64 	%rd2, %rd1;
	mul.wide.s32 	%rd3, %r1, 4;
	add.s64 	%rd4, %rd2, %rd3;
	mov.b32 	%r6, 1092616192;
	st.global.u32 	[%rd4], %r6;
$L__BB1_2:
	ret;

}
	// .globl	_Z6print1Pfi
.visible .entry _Z6print1Pfi(
	.param .u64 .ptr .align 1 _Z6print1Pfi_param_0,
	.param .u32 _Z6print1Pfi_param_1
)
{
	.local .align 16 .b8 	__local_depot2[16];
	.reg .b64 	%SP;
	.reg .b64 	%SPL;
	.reg .pred 	%p<2>;
	.reg .b32 	%r<10>;
	.reg .b32 	%f<2>;
	.reg .b64 	%rd<11>;
	.reg .b64 	%fd<2>;

	mov.u64 	%SPL, __local_depot2;
	cvta.local.u64 	%SP, %SPL;
	ld.param.u64 	%rd1, [_Z6print1Pfi_param_0];
	ld.param.u32 	%r2, [_Z6print1Pfi_param_1];
	mov.u32 	%r3, %ctaid.x;
	mov.u32 	%r4, %ntid.x;
	mov.u32 	%r5, %tid.x;
	mad.lo.s32 	%r1, %r3, %r4, %r5;
	mov.u64 	%rd2, $str;
	cvta.global.u64 	%rd3, %rd2;
	{ // callseq 0, 0
	.param .b64 param0;
	st.param.b64 	[param0], %rd3;
	.param .b64 param1;
	st.param.b64 	[param1], 0;
	.param .b32 retval0;
	call.uni (retval0), 
	vprintf, 
	(
	param0, 
	param1
	);
	ld.param.b32 	%r6, [retval0];
	} // callseq 0
	setp.gt.s32 	%p1, %r1, %r2;
	@%p1 bra 	$L__BB2_2;
	add.u64 	%rd4, %SP, 0;
	add.u64 	%rd5, %SPL, 0;
	cvta.to.global.u64 	%rd6, %rd1;
	mul.wide.s32 	%rd7, %r1, 4;
	add.s64 	%rd8, %rd6, %rd7;
	ld.global.f32 	%f1, [%rd8];
	cvt.f64.f32 	%fd1, %f1;
	st.local.u32 	[%rd5], %r1;
	st.local.f64 	[%rd5+8], %fd1;
	mov.u64 	%rd9, $str$1;
	cvta.global.u64 	%rd10, %rd9;
	{ // callseq 1, 0
	.param .b64 param0;
	st.param.b64 	[param0], %rd10;
	.param .b64 param1;
	st.param.b64 	[param1], %rd4;
	.param .b32 retval0;
	call.uni (retval0), 
	vprintf, 
	(
	param0, 
	param1
	);
	ld.param.b32 	%r8, [retval0];
	} // callseq 1
$L__BB2_2:
	ret;

}
	// .globl	_Z7printvav
.visible .entry _Z7printvav()
{
	.reg .b32 	%r<3>;

	ld.global.u32 	%r1, [va];
	add.s32 	%r2, %r1, 1;
	st.global.u32 	[va], %r2;
	ret;

}


// ===== COMPILED SASS (sm_100) =====

	.target	sm_100

	.elftype	@"ET_EXEC"


//--------------------- .note.nv.tkinfo           --------------------------
	.section	.note.nv.tkinfo,"",@"SHT_NOTE"
	.sectionflags	@"SHF_NOTE_NV_TKINFO"
	.tkinfo
        /*0018*/ 	.word	0x00000002
        /*0030*/ 	.string	""
        /*0030*/ 	.string	"ptxas"
        /*0030*/ 	.string	"Cuda compilation tools, release 13.0, V13.0.88"
        /*0030*/ 	.string	"Build cuda_13.0.r13.0/compiler.36424714_0"
        /*0030*/ 	.string	"-arch sm_100 -m 64 "



//--------------------- .note.nv.cuinfo           --------------------------
	.section	.note.nv.cuinfo,"",@"SHT_NOTE"
	.sectionflags	@"SHF_NOTE_NV_CUINFO"
        /*0018*/ 	.short	0x0002
        /*001a*/ 	.short	0x0064
        /*001c*/ 	.short	0x0082
	.zero		2


//--------------------- .nv.info                  --------------------------
	.section	.nv.info,"",@"SHT_CUDA_INFO"
	.align	4


	//----- nvinfo : EIATTR_REGCOUNT
	.align		4
        /*0000*/ 	.byte	0x04, 0x2f
        /*0002*/ 	.short	(.L_4 - .L_3)
	.align		4
.L_3:
        /*0004*/ 	.word	index@(_Z6vecMulPfS_S_i)
        /*0008*/ 	.word	0x0000000c


	//----- nvinfo : EIATTR_FRAME_SIZE
	.align		4
.L_4:
        /*000c*/ 	.byte	0x04, 0x11
        /*000e*/ 	.short	(.L_6 - .L_5)
	.align		4
.L_5:
        /*0010*/ 	.word	index@(_Z6vecMulPfS_S_i)
        /*0014*/ 	.word	0x00000000


	//----- nvinfo : EIATTR_REGCOUNT
	.align		4
.L_6:
        /*0018*/ 	.byte	0x04, 0x2f
        /*001a*/ 	.short	(.L_8 - .L_7)
	.align		4
.L_7:
        /*001c*/ 	.word	index@(_Z3OnePfi)
        /*0020*/ 	.word	0x0000000a


	//----- nvinfo : EIATTR_FRAME_SIZE
	.align		4
.L_8:
        /*0024*/ 	.byte	0x04, 0x11
        /*0026*/ 	.short	(.L_10 - .L_9)
	.align		4
.L_9:
        /*0028*/ 	.word	index@(_Z3OnePfi)
        /*002c*/ 	.word	0x00000000


	//----- nvinfo : EIATTR_REGCOUNT
	.align		4
.L_10:
        /*0030*/ 	.byte	0x04, 0x2f
        /*0032*/ 	.short	(.L_12 - .L_11)
	.align		4
.L_11:
        /*0034*/ 	.word	index@(_Z6print1Pfi)
        /*0038*/ 	.word	0x00000018


	//----- nvinfo : EIATTR_FRAME_SIZE
	.align		4
.L_12:
        /*003c*/ 	.byte	0x04, 0x11
        /*003e*/ 	.short	(.L_14 - .L_13)
	.align		4
.L_13:
        /*0040*/ 	.word	index@(_Z6print1Pfi)
        /*0044*/ 	.word	0x00000010


	//----- nvinfo : EIATTR_REGCOUNT
	.align		4
.L_14:
        /*0048*/ 	.byte	0x04, 0x2f
        /*004a*/ 	.short	(.L_16 - .L_15)
	.align		4
.L_15:
        /*004c*/ 	.word	index@(_Z7printvav)
        /*0050*/ 	.word	0x00000008


	//----- nvinfo : EIATTR_FRAME_SIZE
	.align		4
.L_16:
        /*0054*/ 	.byte	0x04, 0x11
        /*0056*/ 	.short	(.L_18 - .L_17)
	.align		4
.L_17:
        /*0058*/ 	.word	index@(_Z7printvav)
        /*005c*/ 	.word	0x00000000


	//----- nvinfo : EIATTR_MIN_STACK_SIZE
	.align		4
.L_18:
        /*0060*/ 	.byte	0x04, 0x12
        /*0062*/ 	.short	(.L_20 - .L_19)
	.align		4
.L_19:
        /*0064*/ 	.word	index@(_Z7printvav)
        /*0068*/ 	.word	0x00000000


	//----- nvinfo : EIATTR_MIN_STACK_SIZE
	.align		4
.L_20:
        /*006c*/ 	.byte	0x04, 0x12
        /*006e*/ 	.short	(.L_22 - .L_21)
	.align		4
.L_21:
        /*0070*/ 	.word	index@(_Z6print1Pfi)
        /*0074*/ 	.word	0x00000010


	//----- nvinfo : EIATTR_MIN_STACK_SIZE
	.align		4
.L_22:
        /*0078*/ 	.byte	0x04, 0x12
        /*007a*/ 	.short	(.L_24 - .L_23)
	.align		4
.L_23:
        /*007c*/ 	.word	index@(_Z3OnePfi)
        /*0080*/ 	.word	0x00000000


	//----- nvinfo : EIATTR_MIN_STACK_SIZE
	.align		4
.L_24:
        /*0084*/ 	.byte	0x04, 0x12
        /*0086*/ 	.short	(.L_26 - .L_25)
	.align		4
.L_25:
        /*0088*/ 	.word	index@(_Z6vecMulPfS_S_i)
        /*008c*/ 	.word	0x00000000
.L_26:


//--------------------- .nv.compat                --------------------------
	.section	.nv.compat,"",@"SHT_CUDA_COMPAT_INFO"
	.align	4
        /*0000*/ 	.byte	0x02, 0x09, 0x00, 0x00, 0x02, 0x02, 0x01, 0x00, 0x02, 0x05, 0x05, 0x00, 0x03, 0x07, 0x01, 0x01
        /*0010*/ 	.byte	0x02, 0x03, 0x00, 0x00, 0x02, 0x06, 0x01, 0x00, 0x04, 0x0b, 0x08, 0x00, 0x09, 0x00, 0x00, 0x00
        /*0020*/ 	.byte	0x00, 0x00, 0x00, 0x00


//--------------------- .nv.info._Z7printvav      --------------------------
	.section	.nv.info._Z7printvav,"",@"SHT_CUDA_INFO"
	.sectionflags	@""
	.align	4


	//----- nvinfo : EIATTR_CUDA_API_VERSION
	.align		4
        /*0000*/ 	.byte	0x04, 0x37
        /*0002*/ 	.short	(.L_28 - .L_27)
.L_27:
        /*0004*/ 	.word	0x00000082


	//----- nvinfo : EIATTR_SPARSE_MMA_MASK
	.align		4
.L_28:
        /*0008*/ 	.byte	0x03, 0x50
        /*000a*/ 	.short	0x0000


	//----- nvinfo : EIATTR_MAXREG_COUNT
	.align		4
        /*000c*/ 	.byte	0x03, 0x1b
        /*000e*/ 	.short	0x00ff


	//----- nvinfo : EIATTR_MERCURY_ISA_VERSION
	.align		4
        /*0010*/ 	.byte	0x03, 0x5f
        /*0012*/ 	.short	0x0101


	//----- nvinfo : EIATTR_VRC_CTA_INIT_COUNT
	.align		4
        /*0014*/ 	.byte	0x02, 0x4a
	.zero		1
	.zero		1


	//----- nvinfo : EIATTR_EXIT_INSTR_OFFSETS
	.align		4
        /*0018*/ 	.byte	0x04, 0x1c
        /*001a*/ 	.short	(.L_30 - .L_29)


	//   ....[0]....
.L_29:
        /*001c*/ 	.word	0x00000060


	//----- nvinfo : EIATTR_SW_WAR
	.align		4
.L_30:
        /*0020*/ 	.byte	0x04, 0x36
        /*0022*/ 	.short	(.L_32 - .L_31)
.L_31:
        /*0024*/ 	.word	0x00000008
.L_32:


//--------------------- .nv.info._Z6print1Pfi     --------------------------
	.section	.nv.info._Z6print1Pfi,"",@"SHT_CUDA_INFO"
	.sectionflags	@""
	.align	4


	//----- nvinfo : EIATTR_CUDA_API_VERSION
	.align		4
        /*0000*/ 	.byte	0x04, 0x37
        /*0002*/ 	.short	(.L_34 - .L_33)
.L_33:
        /*0004*/ 	.word	0x00000082


	//----- nvinfo : EIATTR_KPARAM_INFO
	.align		4
.L_34:
        /*0008*/ 	.byte	0x04, 0x17
        /*000a*/ 	.short	(.L_36 - .L_35)
.L_35:
        /*000c*/ 	.word	0x00000000
        /*0010*/ 	.short	0x0001
        /*0012*/ 	.short	0x0008
        /*0014*/ 	.byte	0x00, 0xf0, 0x11, 0x00


	//----- nvinfo : EIATTR_KPARAM_INFO
	.align		4
.L_36:
        /*0018*/ 	.byte	0x04, 0x17
        /*001a*/ 	.short	(.L_38 - .L_37)
.L_37:
        /*001c*/ 	.word	0x00000000
        /*0020*/ 	.short	0x0000
        /*0022*/ 	.short	0x0000
        /*0024*/ 	.byte	0x00, 0xf5, 0x21, 0x00


	//----- nvinfo : EIATTR_SPARSE_MMA_MASK
	.align		4
.L_38:
        /*0028*/ 	.byte	0x03, 0x50
        /*002a*/ 	.short	0x0000


	//----- nvinfo : EIATTR_MAXREG_COUNT
	.align		4
        /*002c*/ 	.byte	0x03, 0x1b
        /*002e*/ 	.short	0x00ff


	//----- nvinfo : EIATTR_EXTERNS
	.align		4
        /*0030*/ 	.byte	0x04, 0x0f
        /*0032*/ 	.short	(.L_40 - .L_39)


	//   ....[0]....
	.align		4
.L_39:
        /*0034*/ 	.word	index@(vprintf)


	//----- nvinfo : EIATTR_MERCURY_ISA_VERSION
	.align		4
.L_40:
        /*0038*/ 	.byte	0x03, 0x5f
        /*003a*/ 	.short	0x0101


	//----- nvinfo : EIATTR_VRC_CTA_INIT_COUNT
	.align		4
        /*003c*/ 	.byte	0x02, 0x4a
	.zero		1
	.zero		1


	//----- nvinfo : EIATTR_SYSCALL_OFFSETS
	.align		4
        /*0040*/ 	.byte	0x04, 0x46
        /*0042*/ 	.short	(.L_42 - .L_41)


	//   ....[0]....
.L_41:
        /*0044*/ 	.word	0x00000110


	//   ....[1]....
        /*0048*/ 	.word	0x00000230


	//----- nvinfo : EIATTR_EXIT_INSTR_OFFSETS
	.align		4
.L_42:
        /*004c*/ 	.byte	0x04, 0x1c
        /*004e*/ 	.short	(.L_44 - .L_43)


	//   ....[0]....
.L_43:
        /*0050*/ 	.word	0x00000140


	//   ....[1]....
        /*0054*/ 	.word	0x00000240


	//----- nvinfo : EIATTR_CRS_STACK_SIZE
	.align		4
.L_44:
        /*0058*/ 	.byte	0x04, 0x1e
        /*005a*/ 	.short	(.L_46 - .L_45)
.L_45:
        /*005c*/ 	.word	0x00000000


	//----- nvinfo : EIATTR_CBANK_PARAM_SIZE
	.align		4
.L_46:
        /*0060*/ 	.byte	0x03, 0x19
        /*0062*/ 	.short	0x000c


	//----- nvinfo : EIATTR_PARAM_CBANK
	.align		4
        /*0064*/ 	.byte	0x04, 0x0a
        /*0066*/ 	.short	(.L_48 - .L_47)
	.align		4
.L_47:
        /*0068*/ 	.word	index@(.nv.constant0._Z6print1Pfi)
        /*006c*/ 	.short	0x0380
        /*006e*/ 	.short	0x000c


	//----- nvinfo : EIATTR_SW_WAR
	.align		4
.L_48:
        /*0070*/ 	.byte	0x04, 0x36
        /*0072*/ 	.short	(.L_50 - .L_49)
.L_49:
        /*0074*/ 	.word	0x00000008
.L_50:


//--------------------- .nv.info._Z3OnePfi        --------------------------
	.section	.nv.info._Z3OnePfi,"",@"SHT_CUDA_INFO"
	.sectionflags	@""
	.align	4


	//----- nvinfo : EIATTR_CUDA_API_VERSION
	.align		4
        /*0000*/ 	.byte	0x04, 0x37
        /*0002*/ 	.short	(.L_52 - .L_51)
.L_51:
        /*0004*/ 	.word	0x00000082


	//----- nvinfo : EIATTR_KPARAM_INFO
	.align		4
.L_52:
        /*0008*/ 	.byte	0x04, 0x17
        /*000a*/ 	.short	(.L_54 - .L_53)
.L_53:
        /*000c*/ 	.word	0x00000000
        /*0010*/ 	.short	0x0001
        /*0012*/ 	.short	0x0008
        /*0014*/ 	.byte	0x00, 0xf0, 0x11, 0x00


	//----- nvinfo : EIATTR_KPARAM_INFO
	.align		4
.L_54:
        /*0018*/ 	.byte	0x04, 0x17
        /*001a*/ 	.short	(.L_56 - .L_55)
.L_55:
        /*001c*/ 	.word	0x00000000
        /*0020*/ 	.short	0x0000
        /*0022*/ 	.short	0x0000
        /*0024*/ 	.byte	0x00, 0xf5, 0x21, 0x00


	//----- nvinfo : EIATTR_SPARSE_MMA_MASK
	.align		4
.L_56:
        /*0028*/ 	.byte	0x03, 0x50
        /*002a*/ 	.short	0x0000


	//----- nvinfo : EIATTR_MAXREG_COUNT
	.align		4
        /*002c*/ 	.byte	0x03, 0x1b
        /*002e*/ 	.short	0x00ff


	//----- nvinfo : EIATTR_MERCURY_ISA_VERSION
	.align		4
        /*0030*/ 	.byte	0x03, 0x5f
        /*0032*/ 	.short	0x0101


	//----- nvinfo : EIATTR_VRC_CTA_INIT_COUNT
	.align		4
        /*0034*/ 	.byte	0x02, 0x4a
	.zero		1
	.zero		1


	//----- nvinfo : EIATTR_EXIT_INSTR_OFFSETS
	.align		4
        /*0038*/ 	.byte	0x04, 0x1c
        /*003a*/ 	.short	(.L_58 - .L_57)


	//   ....[0]....
.L_57:
        /*003c*/ 	.word	0x00000070


	//   ....[1]....
        /*0040*/ 	.word	0x000000d0


	//----- nvinfo : EIATTR_CBANK_PARAM_SIZE
	.align		4
.L_58:
        /*0044*/ 	.byte	0x03, 0x19
        /*0046*/ 	.short	0x000c


	//----- nvinfo : EIATTR_PARAM_CBANK
	.align		4
        /*0048*/ 	.byte	0x04, 0x0a
        /*004a*/ 	.short	(.L_60 - .L_59)
	.align		4
.L_59:
        /*004c*/ 	.word	index@(.nv.constant0._Z3OnePfi)
        /*0050*/ 	.short	0x0380
        /*0052*/ 	.short	0x000c


	//----- nvinfo : EIATTR_SW_WAR
	.align		4
.L_60:
        /*0054*/ 	.byte	0x04, 0x36
        /*0056*/ 	.short	(.L_62 - .L_61)
.L_61:
        /*0058*/ 	.word	0x00000008
.L_62:


//--------------------- .nv.info._Z6vecMulPfS_S_i --------------------------
	.section	.nv.info._Z6vecMulPfS_S_i,"",@"SHT_CUDA_INFO"
	.sectionflags	@""
	.align	4


	//----- nvinfo : EIATTR_CUDA_API_VERSION
	.align		4
        /*0000*/ 	.byte	0x04, 0x37
        /*0002*/ 	.short	(.L_64 - .L_63)
.L_63:
        /*0004*/ 	.word	0x00000082


	//----- nvinfo : EIATTR_KPARAM_INFO
	.align		4
.L_64:
        /*0008*/ 	.byte	0x04, 0x17
        /*000a*/ 	.short	(.L_66 - .L_65)
.L_65:
        /*000c*/ 	.word	0x00000000
        /*0010*/ 	.short	0x0003
        /*0012*/ 	.short	0x0018
        /*0014*/ 	.byte	0x00, 0xf0, 0x11, 0x00


	//----- nvinfo : EIATTR_KPARAM_INFO
	.align		4
.L_66:
        /*0018*/ 	.byte	0x04, 0x17
        /*001a*/ 	.short	(.L_68 - .L_67)
.L_67:
        /*001c*/ 	.word	0x00000000
        /*0020*/ 	.short	0x0002
        /*0022*/ 	.short	0x0010
        /*0024*/ 	.byte	0x00, 0xf5, 0x21, 0x00


	//----- nvinfo : EIATTR_KPARAM_INFO
	.align		4
.L_68:
        /*0028*/ 	.byte	0x04, 0x17
        /*002a*/ 	.short	(.L_70 - .L_69)
.L_69:
        /*002c*/ 	.word	0x00000000
        /*0030*/ 	.short	0x0001
        /*0032*/ 	.short	0x0008
        /*0034*/ 	.byte	0x00, 0xf5, 0x21, 0x00


	//----- nvinfo : EIATTR_KPARAM_INFO
	.align		4
.L_70:
        /*0038*/ 	.byte	0x04, 0x17
        /*003a*/ 	.short	(.L_72 - .L_71)
.L_71:
        /*003c*/ 	.word	0x00000000
        /*0040*/ 	.short	0x0000
        /*0042*/ 	.short	0x0000
        /*0044*/ 	.byte	0x00, 0xf5, 0x21, 0x00


	//----- nvinfo : EIATTR_SPARSE_MMA_MASK
	.align		4
.L_72:
        /*0048*/ 	.byte	0x03, 0x50
        /*004a*/ 	.short	0x0000


	//----- nvinfo : EIATTR_MAXREG_COUNT
	.align		4
        /*004c*/ 	.byte	0x03, 0x1b
        /*004e*/ 	.short	0x00ff


	//----- nvinfo : EIATTR_MERCURY_ISA_VERSION
	.align		4
        /*0050*/ 	.byte	0x03, 0x5f
        /*0052*/ 	.short	0x0101


	//----- nvinfo : EIATTR_VRC_CTA_INIT_COUNT
	.align		4
        /*0054*/ 	.byte	0x02, 0x4a
	.zero		1
	.zero		1


	//----- nvinfo : EIATTR_EXIT_INSTR_OFFSETS
	.align		4
        /*0058*/ 	.byte	0x04, 0x1c
        /*005a*/ 	.short	(.L_74 - .L_73)


	//   ....[0]....
.L_73:
        /*005c*/ 	.word	0x00000070


	//   ....[1]....
        /*0060*/ 	.word	0x00000130


	//----- nvinfo : EIATTR_CBANK_PARAM_SIZE
	.align		4
.L_74:
        /*0064*/ 	.byte	0x03, 0x19
        /*0066*/ 	.short	0x001c


	//----- nvinfo : EIATTR_PARAM_CBANK
	.align		4
        /*0068*/ 	.byte	0x04, 0x0a
        /*006a*/ 	.short	(.L_76 - .L_75)
	.align		4
.L_75:
        /*006c*/ 	.word	index@(.nv.constant0._Z6vecMulPfS_S_i)
        /*0070*/ 	.short	0x0380
        /*0072*/ 	.short	0x001c


	//----- nvinfo : EIATTR_SW_WAR
	.align		4
.L_76:
        /*0074*/ 	.byte	0x04, 0x36
        /*0076*/ 	.short	(.L_78 - .L_77)
.L_77:
        /*0078*/ 	.word	0x00000008
.L_78:


//--------------------- .nv.callgraph             --------------------------
	.section	.nv.callgraph,"",@"SHT_CUDA_CALLGRAPH"
	.align	4
	.sectionentsize	8
	.align		4
        /*0000*/ 	.word	0x00000000
	.align		4
        /*0004*/ 	.word	0xffffffff
	.align		4
        /*0008*/ 	.word	index@(_Z6print1Pfi)
	.align		4
        /*000c*/ 	.word	index@(vprintf)
	.align		4
        /*0010*/ 	.word	0x00000000
	.align		4
        /*0014*/ 	.word	0xfffffffe
	.align		4
        /*0018*/ 	.word	0x00000000
	.align		4
        /*001c*/ 	.word	0xfffffffd
	.align		4
        /*0020*/ 	.word	0x00000000
	.align		4
        /*0024*/ 	.word	0xfffffffc


//--------------------- .nv.constant4             --------------------------
	.section	.nv.constant4,"a",@progbits
	.align	8
	.align		8
.nv.constant4:
        /*0000*/ 	.dword	va
	.align		8
        /*0008*/ 	.dword	$str
	.align		8
        /*0010*/ 	.dword	$str$1
	.align		8
        /*0018*/ 	.dword	vprintf


//--------------------- .text._Z7printvav         --------------------------
	.section	.text._Z7printvav,"ax",@progbits
	.align	128
        .global         _Z7printvav
        .type           _Z7printvav,@function
        .size           _Z7printvav,(.L_x_6 - _Z7printvav)
        .other          _Z7printvav,@"STO_CUDA_ENTRY STV_DEFAULT"
_Z7printvav:
.text._Z7printvav:
[----:B------:R-:W-:Y:S08]  /*0000*/  LDC R1, c[0x0][0x37c] ;  /* 0x0000df00ff017b82 */ /* 0x000ff00000000800 */
[----:B------:R-:W0:Y:S01]  /*0010*/  LDC.64 R2, c[0x4][RZ] ;  /* 0x01000000ff027b82 */ /* 0x000e220000000a00 */
[----:B------:R-:W0:Y:S02]  /*0020*/  LDCU.64 UR4, c[0x0][0x358] ;  /* 0x00006b00ff0477ac */ /* 0x000e240008000a00 */
[----:B0-----:R-:W2:Y:S02]  /*0030*/  LDG.E R0, desc[UR4][R2.64] ;  /* 0x0000000402007981 */ /* 0x001ea4000c1e1900 */
[----:B--2---:R-:W-:-:S05]  /*0040*/  IADD3 R5, PT, PT, R0, 0x1, RZ ;  /* 0x0000000100057810 */ /* 0x004fca0007ffe0ff */
[----:B------:R-:W-:Y:S01]  /*0050*/  STG.E desc[UR4][R2.64], R5 ;  /* 0x0000000502007986 */ /* 0x000fe2000c101904 */
[----:B------:R-:W-:Y:S05]  /*0060*/  EXIT ;  /* 0x000000000000794d */ /* 0x000fea0003800000 */
.L_x_0:
[----:B------:R-:W-:-:S00]  /*0070*/  BRA `(.L_x_0) ;  /* 0xfffffffc00fc7947 */ /* 0x000fc0000383ffff */
[----:B------:R-:W-:-:S00]  /*0080*/  NOP ;  /* 0x0000000000007918 */ /* 0x000fc00000000000 */
[----:B------:R-:W-:-:S00]  /*0090*/  NOP ;  /* 0x0000000000007918 */ /* 0x000fc00000000000 */
[----:B------:R-:W-:-:S00]  /*00a0*/  NOP ;  /* 0x0000000000007918 */ /* 0x000fc00000000000 */
[----:B------:R-:W-:-:S00]  /*00b0*/  NOP ;  /* 0x0000000000007918 */ /* 0x000fc00000000000 */
[----:B------:R-:W-:-:S00]  /*00c0*/  NOP ;  /* 0x0000000000007918 */ /* 0x000fc00000000000 */
[----:B------:R-:W-:-:S00]  /*00d0*/  NOP ;  /* 0x0000000000007918 */ /* 0x000fc00000000000 */
[----:B------:R-:W-:-:S00]  /*00e0*/  NOP ;  /* 0x0000000000007918 */ /* 0x000fc00000000000 */
[----:B------:R-:W-:-:S00]  /*00f0*/  NOP ;  /* 0x0000000000007918 */ /* 0x000fc00000000000 */
.L_x_6:


//--------------------- .text._Z6print1Pfi        --------------------------
	.section	.text._Z6print1Pfi,"ax",@progbits
	.align	128
        .global         _Z6print1Pfi
        .type           _Z6print1Pfi,@function
        .size           _Z6print1Pfi,(.L_x_7 - _Z6print1Pfi)
        .other          _Z6print1Pfi,@"STO_CUDA_ENTRY STV_DEFAULT"
_Z6print1Pfi:
.text._Z6print1Pfi:
[----:B------:R-:W0:Y:S01]  /*0000*/  LDC R1, c[0x0][0x37c] ;  /* 0x0000df00ff017b82 */ /* 0x000e220000000800 */
[----:B------:R-:W1:Y:S01]  /*0010*/  S2R R3, SR_TID.X ;  /* 0x0000000000037919 */ /* 0x000e620000002100 */
[----:B------:R-:W2:Y:S06]  /*0020*/  LDCU UR5, c[0x0][0x2fc] ;  /* 0x00005f80ff0577ac */ /* 0x000eac0008000800 */
[----:B------:R-:W1:Y:S01]  /*0030*/  S2UR UR6, SR_CTAID.X ;  /* 0x00000000000679c3 */ /* 0x000e620000002500 */
[----:B------:R-:W-:Y:S01]  /*0040*/  MOV R17, 0x18 ;  /* 0x0000001800117802 */ /* 0x000fe20000000f00 */
[----:B0-----:R-:W-:Y:S01]  /*0050*/  VIADD R1, R1, 0xfffffff0 ;  /* 0xfffffff001017836 */ /* 0x001fe20000000000 */
[----:B------:R-:W0:Y:S01]  /*0060*/  LDCU UR4, c[0x0][0x2f8] ;  /* 0x00005f00ff0477ac */ /* 0x000e220008000800 */
[----:B------:R-:W-:Y:S01]  /*0070*/  CS2R R6, SRZ ;  /* 0x0000000000067805 */ /* 0x000fe2000001ff00 */
[----:B------:R-:W3:Y:S03]  /*0080*/  LDCU.64 UR8, c[0x4][0x8] ;  /* 0x01000100ff0877ac */ /* 0x000ee60008000a00 */
[----:B------:R-:W1:Y:S08]  /*0090*/  LDC R18, c[0x0][0x360] ;  /* 0x0000d800ff127b82 */ /* 0x000e700000000800 */
[----:B------:R4:W4:Y:S01]  /*00a0*/  LDC.64 R8, c[0x4][R17] ;  /* 0x0100000011087b82 */ /* 0x0009220000000a00 */
[----:B0-----:R-:W-:Y:S01]  /*00b0*/  IADD3 R16, P0, PT, R1, UR4, RZ ;  /* 0x0000000401107c10 */ /* 0x001fe2000ff1e0ff */
[----:B---3--:R-:W-:Y:S01]  /*00c0*/  IMAD.U32 R4, RZ, RZ, UR8 ;  /* 0x00000008ff047e24 */ /* 0x008fe2000f8e00ff */
[----:B------:R-:W-:-:S03]  /*00d0*/  MOV R5, UR9 ;  /* 0x0000000900057c02 */ /* 0x000fc60008000f00 */
[----:B--2---:R-:W-:Y:S02]  /*00e0*/  IMAD.X R2, RZ, RZ, UR5, P0 ;  /* 0x00000005ff027e24 */ /* 0x004fe400080e06ff */
[----:B-1----:R-:W-:-:S07]  /*00f0*/  IMAD R18, R18, UR6, R3 ;  /* 0x0000000612127c24 */ /* 0x002fce000f8e0203 */
[----:B------:R-:W-:-:S07]  /*0100*/  LEPC R20, `(.L_x_1) ;  /* 0x000000001014794e */ /* 0x000fce0000000000 */
[----:B----4-:R-:W-:Y:S05]  /*0110*/  CALL.ABS.NOINC R8 ;  /* 0x0000000008007343 */ /* 0x010fea0003c00000 */
.L_x_1:
[----:B------:R-:W0:Y:S02]  /*0120*/  LDCU UR4, c[0x0][0x388] ;  /* 0x00007100ff0477ac */ /* 0x000e240008000800 */
[----:B0-----:R-:W-:-:S13]  /*0130*/  ISETP.GT.AND P0, PT, R18, UR4, PT ;  /* 0x0000000412007c0c */ /* 0x001fda000bf04270 */
[----:B------:R-:W-:Y:S05]  /*0140*/  @P0 EXIT ;  /* 0x000000000000094d */ /* 0x000fea0003800000 */
[----:B------:R-:W0:Y:S01]  /*0150*/  LDC.64 R8, c[0x0][0x380] ;  /* 0x0000e000ff087b82 */ /* 0x000e220000000a00 */
[----:B------:R-:W1:Y:S01]  /*0160*/  LDCU.64 UR4, c[0x0][0x358] ;  /* 0x00006b00ff0477ac */ /* 0x000e620008000a00 */
[----:B0-----:R-:W-:-:S06]  /*0170*/  IMAD.WIDE R8, R18, 0x4, R8 ;  /* 0x0000000412087825 */ /* 0x001fcc00078e0208 */
[----:B-1----:R-:W2:Y:S01]  /*0180*/  LDG.E R8, desc[UR4][R8.64] ;  /* 0x0000000408087981 */ /* 0x002ea2000c1e1900 */
[----:B------:R0:W1:Y:S01]  /*0190*/  LDC.64 R12, c[0x4][R17] ;  /* 0x01000000110c7b82 */ /* 0x0000620000000a00 */
[----:B------:R-:W3:Y:S01]  /*01a0*/  LDCU.64 UR4, c[0x4][0x10] ;  /* 0x01000200ff0477ac */ /* 0x000ee20008000a00 */
[----:B------:R-:W-:Y:S01]  /*01b0*/  IMAD.MOV.U32 R6, RZ, RZ, R16 ;  /* 0x000000ffff067224 */ /* 0x000fe200078e0010 */
[----:B------:R0:W-:Y:S01]  /*01c0*/  STL [R1], R18 ;  /* 0x0000001201007387 */ /* 0x0001e20000100800 */
[----:B------:R-:W-:Y:S01]  /*01d0*/  MOV R7, R2 ;  /* 0x0000000200077202 */ /* 0x000fe20000000f00 */
[----:B---3--:R-:W-:Y:S01]  /*01e0*/  IMAD.U32 R4, RZ, RZ, UR4 ;  /* 0x00000004ff047e24 */ /* 0x008fe2000f8e00ff */
[----:B------:R-:W-:Y:S01]  /*01f0*/  MOV R5, UR5 ;  /* 0x0000000500057c02 */ /* 0x000fe20008000f00 */
[----:B--2---:R-:W2:Y:S02]  /*0200*/  F2F.F64.F32 R10, R8 ;  /* 0x00000008000a7310 */ /* 0x004ea40000201800 */
[----:B-12---:R0:W-:Y:S04]  /*0210*/  STL.64 [R1+0x8], R10 ;  /* 0x0000080a01007387 */ /* 0x0061e80000100a00 */
[----:B------:R-:W-:-:S07]  /*0220*/  LEPC R20, `(.L_x_2) ;  /* 0x000000001014794e */ /* 0x000fce0000000000 */
[----:B0-----:R-:W-:Y:S05]  /*0230*/  CALL.ABS.NOINC R12 ;  /* 0x000000000c007343 */ /* 0x001fea0003c00000 */
.L_x_2:
[----:B------:R-:W-:Y:S05]  /*0240*/  EXIT ;  /* 0x000000000000794d */ /* 0x000fea0003800000 */
.L_x_3:
        /* <DEDUP_REMOVED lines=11> */
.L_x_7:


//--------------------- .text._Z3OnePfi           --------------------------
	.section	.text._Z3OnePfi,"ax",@progbits
	.align	128
        .global         _Z3OnePfi
        .type           _Z3OnePfi,@function
        .size           _Z3OnePfi,(.L_x_8 - _Z3OnePfi)
        .other          _Z3OnePfi,@"STO_CUDA_ENTRY STV_DEFAULT"
_Z3OnePfi:
.text._Z3OnePfi:
[----:B------:R-:W-:Y:S01]  /*0000*/  LDC R1, c[0x0][0x37c] ;  /* 0x0000df00ff017b82 */ /* 0x000fe20000000800 */
[----:B------:R-:W0:Y:S07]  /*0010*/  S2R R0, SR_TID.X ;  /* 0x0000000000007919 */ /* 0x000e2e0000002100 */
[----:B------:R-:W0:Y:S01]  /*0020*/  S2UR UR4, SR_CTAID.X ;  /* 0x00000000000479c3 */ /* 0x000e220000002500 */
[----:B------:R-:W1:Y:S07]  /*0030*/  LDCU UR5, c[0x0][0x388] ;  /* 0x00007100ff0577ac */ /* 0x000e6e0008000800 */
[----:B------:R-:W0:Y:S02]  /*0040*/  LDC R5, c[0x0][0x360] ;  /* 0x0000d800ff057b82 */ /* 0x000e240000000800 */
[----:B0-----:R-:W-:-:S05]  /*0050*/  IMAD R5, R5, UR4, R0 ;  /* 0x0000000405057c24 */ /* 0x001fca000f8e0200 */
[----:B-1----:R-:W-:-:S13]  /*0060*/  ISETP.GT.AND P0, PT, R5, UR5, PT ;  /* 0x0000000505007c0c */ /* 0x002fda000bf04270 */
[----:B------:R-:W-:Y:S05]  /*0070*/  @P0 EXIT ;  /* 0x000000000000094d */ /* 0x000fea0003800000 */
[----:B------:R-:W0:Y:S01]  /*0080*/  LDC.64 R2, c[0x0][0x380] ;  /* 0x0000e000ff027b82 */ /* 0x000e220000000a00 */
[----:B------:R-:W1:Y:S01]  /*0090*/  LDCU.64 UR4, c[0x0][0x358] ;  /* 0x00006b00ff0477ac */ /* 0x000e620008000a00 */
[----:B------:R-:W-:Y:S02]  /*00a0*/  HFMA2 R7, -RZ, RZ, 2.5625, 0 ;  /* 0x41200000ff077431 */ /* 0x000fe400000001ff */
[----:B0-----:R-:W-:-:S05]  /*00b0*/  IMAD.WIDE R2, R5, 0x4, R2 ;  /* 0x0000000405027825 */ /* 0x001fca00078e0202 */
[----:B-1----:R-:W-:Y:S01]  /*00c0*/  STG.E desc[UR4][R2.64], R7 ;  /* 0x0000000702007986 */ /* 0x002fe2000c101904 */
[----:B------:R-:W-:Y:S05]  /*00d0*/  EXIT ;  /* 0x000000000000794d */ /* 0x000fea0003800000 */
.L_x_4:
        /* <DEDUP_REMOVED lines=10> */
.L_x_8:


//--------------------- .text._Z6vecMulPfS_S_i    --------------------------
	.section	.text._Z6vecMulPfS_S_i,"ax",@progbits
	.align	128
        .global         _Z6vecMulPfS_S_i
        .type           _Z6vecMulPfS_S_i,@function
        .size           _Z6vecMulPfS_S_i,(.L_x_9 - _Z6vecMulPfS_S_i)
        .other          _Z6vecMulPfS_S_i,@"STO_CUDA_ENTRY STV_DEFAULT"
_Z6vecMulPfS_S_i:
.text._Z6vecMulPfS_S_i:
        /* <DEDUP_REMOVED lines=9> */
[----:B------:R-:W1:Y:S07]  /*0090*/  LDCU.64 UR4, c[0x0][0x358] ;  /* 0x00006b00ff0477ac */ /* 0x000e6e0008000a00 */
[----:B------:R-:W2:Y:S08]  /*00a0*/  LDC.64 R4, c[0x0][0x388] ;  /* 0x0000e200ff047b82 */ /* 0x000eb00000000a00 */
[----:B------:R-:W3:Y:S01]  /*00b0*/  LDC.64 R6, c[0x0][0x390] ;  /* 0x0000e400ff067b82 */ /* 0x000ee20000000a00 */
[----:B0-----:R-:W-:-:S06]  /*00c0*/  IMAD.WIDE R2, R9, 0x4, R2 ;  /* 0x0000000409027825 */ /* 0x001fcc00078e0202 */
[----:B-1----:R-:W4:Y:S01]  /*00d0*/  LDG.E R2, desc[UR4][R2.64] ;  /* 0x0000000402027981 */ /* 0x002f22000c1e1900 */
[----:B--2---:R-:W-:-:S06]  /*00e0*/  IMAD.WIDE R4, R9, 0x4, R4 ;  /* 0x0000000409047825 */ /* 0x004fcc00078e0204 */
[----:B------:R-:W4:Y:S01]  /*00f0*/  LDG.E R5, desc[UR4][R4.64] ;  /* 0x0000000404057981 */ /* 0x000f22000c1e1900 */
[----:B---3--:R-:W-:-:S04]  /*0100*/  IMAD.WIDE R6, R9, 0x4, R6 ;  /* 0x0000000409067825 */ /* 0x008fc800078e0206 */
[----:B----4-:R-:W-:-:S05]  /*0110*/  FMUL R9, R2, R5 ;  /* 0x0000000502097220 */ /* 0x010fca0000400000 */
[----:B------:R-:W-:Y:S01]  /*0120*/  STG.E desc[UR4][R6.64], R9 ;  /* 0x0000000906007986 */ /* 0x000fe2000c101904 */
[----:B------:R-:W-:Y:S05]  /*0130*/  EXIT ;  /* 0x000000000000794d */ /* 0x000fea0003800000 */
.L_x_5:
        /* <DEDUP_REMOVED lines=12> */
.L_x_9:


//--------------------- .nv.global.init           --------------------------
	.section	.nv.global.init,"aw",@progbits
.nv.global.init:
	.type		$str,@object
	.size		$str,($str$1 - $str)
$str:
        /*0000*/ 	.byte	0x61, 0x61, 0x61, 0x00
	.type		$str$1,@object
	.size		$str$1,(.L_2 - $str$1)
$str$1:
        /*0004*/ 	.byte	0x0a, 0x61, 0x5b, 0x25, 0x64, 0x5d, 0x20, 0x3d, 0x20, 0x25, 0x66, 0x0a, 0x00
.L_2:


//--------------------- .nv.shared.reserved.0     --------------------------
	.section	.nv.shared.reserved.0,"aw",@nobits
	.weak		__nv_reservedSMEM_offset_0_alias
	.size		__nv_reservedSMEM_offset_0_alias, 0, 64
	.other		__nv_reservedSMEM_offset_0_alias,@"STO_CUDA_RESERVED_SHARED STV_DEFAULT"
__nv_reservedSMEM_offset_0_alias:
	.zero		0
	.zero		64


//--------------------- .nv.global                --------------------------
	.section	.nv.global,"aw",@nobits
	.align	4
.nv.global:
	.type		va,@object
	.size		va,(.L_0 - va)
va:
	.zero		4
.L_0:


//--------------------- .nv.constant0._Z7printvav --------------------------
	.section	.nv.constant0._Z7printvav,"a",@progbits
	.sectionflags	@""
	.align	4
.nv.constant0._Z7printvav:
	.zero		896


//--------------------- .nv.constant0._Z6print1Pfi --------------------------
	.section	.nv.constant0._Z6print1Pfi,"a",@progbits
	.sectionflags	@""
	.align	4
.nv.constant0._Z6print1Pfi:
	.zero		908


//--------------------- .nv.constant0._Z3OnePfi   --------------------------
	.section	.nv.constant0._Z3OnePfi,"a",@progbits
	.sectionflags	@""
	.align	4
.nv.constant0._Z3OnePfi:
	.zero		908


//--------------------- .nv.constant0._Z6vecMulPfS_S_i --------------------------
	.section	.nv.constant0._Z6vecMulPfS_S_i,"a",@progbits
	.sectionflags	@""
	.align	4
.nv.constant0._Z6vecMulPfS_S_i:
	.zero		924


//--------------------- SYMBOLS --------------------------

	.type		.nv.reservedSmem.offset0,@object
	.size		.nv.reservedSmem.offset0,0x4
	.type		vprintf,@function
